//
// Generated by NVIDIA NVVM Compiler
//
// Compiler Build ID: CL-36424714
// Cuda compilation tools, release 13.0, V13.0.88
// Based on NVVM 20.0.0
//

.version 9.0
.target sm_100
.address_size 64

	// .globl	_Z12square_arrayPfi

.visible .entry _Z12square_arrayPfi(
	.param .u64 .ptr .align 1 _Z12square_arrayPfi_param_0,
	.param .u32 _Z12square_arrayPfi_param_1
)
{
	.reg .pred 	%p<2>;
	.reg .b32 	%r<6>;
	.reg .b32 	%f<3>;
	.reg .b64 	%rd<5>;

	ld.param.u64 	%rd1, [_Z12square_arrayPfi_param_0];
	ld.param.u32 	%r2, [_Z12square_arrayPfi_param_1];
	mov.u32 	%r3, %ctaid.x;
	mov.u32 	%r4, %ntid.x;
	mov.u32 	%r5, %tid.x;
	mad.lo.s32 	%r1, %r3, %r4, %r5;
	setp.ge.s32 	%p1, %r1, %r2;
	@%p1 bra 	$L__BB0_2;
	cvta.to.global.u64 	%rd2, %rd1;
	mul.wide.s32 	%rd3, %r1, 4;
	add.s64 	%rd4, %rd2, %rd3;
	ld.global.f32 	%f1, [%rd4];
	mul.f32 	%f2, %f1, %f1;
	st.global.f32 	[%rd4], %f2;
$L__BB0_2:
	ret;

}
	// .globl	_Z9sin_arrayPfi
.visible .entry _Z9sin_arrayPfi(
	.param .u64 .ptr .align 1 _Z9sin_arrayPfi_param_0,
	.param .u32 _Z9sin_arrayPfi_param_1
)
{
	.reg .pred 	%p<2>;
	.reg .b32 	%r<6>;
	.reg .b32 	%f<3>;
	.reg .b64 	%rd<5>;

	ld.param.u64 	%rd1, [_Z9sin_arrayPfi_param_0];
	ld.param.u32 	%r2, [_Z9sin_arrayPfi_param_1];
	mov.u32 	%r3, %ctaid.x;
	mov.u32 	%r4, %ntid.x;
	mov.u32 	%r5, %tid.x;
	mad.lo.s32 	%r1, %r3, %r4, %r5;
	setp.ge.s32 	%p1, %r1, %r2;
	@%p1 bra 	$L__BB1_2;
	cvta.to.global.u64 	%rd2, %rd1;
	mul.wide.s32 	%rd3, %r1, 4;
	add.s64 	%rd4, %rd2, %rd3;
	ld.global.f32 	%f1, [%rd4];
	sin.approx.f32 	%f2, %f1;
	st.global.f32 	[%rd4], %f2;
$L__BB1_2:
	ret;

}
	// .globl	_Z9cos_arrayPfi
.visible .entry _Z9cos_arrayPfi(
	.param .u64 .ptr .align 1 _Z9cos_arrayPfi_param_0,
	.param .u32 _Z9cos_arrayPfi_param_1
)
{
	.reg .pred 	%p<2>;
	.reg .b32 	%r<6>;
	.reg .b32 	%f<3>;
	.reg .b64 	%rd<5>;

	ld.param.u64 	%rd1, [_Z9cos_arrayPfi_param_0];
	ld.param.u32 	%r2, [_Z9cos_arrayPfi_param_1];
	mov.u32 	%r3, %ctaid.x;
	mov.u32 	%r4, %ntid.x;
	mov.u32 	%r5, %tid.x;
	mad.lo.s32 	%r1, %r3, %r4, %r5;
	setp.ge.s32 	%p1, %r1, %r2;
	@%p1 bra 	$L__BB2_2;
	cvta.to.global.u64 	%rd2, %rd1;
	mul.wide.s32 	%rd3, %r1, 4;
	add.s64 	%rd4, %rd2, %rd3;
	ld.global.f32 	%f1, [%rd4];
	cos.approx.f32 	%f2, %f1;
	st.global.f32 	[%rd4], %f2;
$L__BB2_2:
	ret;

}


// ===== COMPILED SASS (sm_100) =====

	.target	sm_100

	.elftype	@"ET_EXEC"


//--------------------- .note.nv.tkinfo           --------------------------
	.section	.note.nv.tkinfo,"",@"SHT_NOTE"
	.sectionflags	@"SHF_NOTE_NV_TKINFO"
	.tkinfo
        /*0018*/ 	.word	0x00000002
        /*0030*/ 	.string	""
        /*0030*/ 	.string	"ptxas"
        /*0030*/ 	.string	"Cuda compilation tools, release 13.0, V13.0.88"
        /*0030*/ 	.string	"Build cuda_13.0.r13.0/compiler.36424714_0"
        /*0030*/ 	.string	"-arch sm_100 -m 64 "



//--------------------- .note.nv.cuinfo           --------------------------
	.section	.note.nv.cuinfo,"",@"SHT_NOTE"
	.sectionflags	@"SHF_NOTE_NV_CUINFO"
        /*0018*/ 	.short	0x0002
        /*001a*/ 	.short	0x0064
        /*001c*/ 	.short	0x0082
	.zero		2


//--------------------- .nv.info                  --------------------------
	.section	.nv.info,"",@"SHT_CUDA_INFO"
	.align	4


	//----- nvinfo : EIATTR_REGCOUNT
	.align		4
        /*0000*/ 	.byte	0x04, 0x2f
        /*0002*/ 	.short	(.L_1 - .L_0)
	.align		4
.L_0:
        /*0004*/ 	.word	index@(_Z12square_arrayPfi)
        /*0008*/ 	.word	0x00000008


	//----- nvinfo : EIATTR_FRAME_SIZE
	.align		4
.L_1:
        /*000c*/ 	.byte	0x04, 0x11
        /*000e*/ 	.short	(.L_3 - .L_2)
	.align		4
.L_2:
        /*0010*/ 	.word	index@(_Z12square_arrayPfi)
        /*0014*/ 	.word	0x00000000


	//----- nvinfo : EIATTR_REGCOUNT
	.align		4
.L_3:
        /*0018*/ 	.byte	0x04, 0x2f
        /*001a*/ 	.short	(.L_5 - .L_4)
	.align		4
.L_4:
        /*001c*/ 	.word	index@(_Z9sin_arrayPfi)
        /*0020*/ 	.word	0x00000008


	//----- nvinfo : EIATTR_FRAME_SIZE
	.align		4
.L_5:
        /*0024*/ 	.byte	0x04, 0x11
        /*0026*/ 	.short	(.L_7 - .L_6)
	.align		4
.L_6:
        /*0028*/ 	.word	index@(_Z9sin_arrayPfi)
        /*002c*/ 	.word	0x00000000


	//----- nvinfo : EIATTR_REGCOUNT
	.align		4
.L_7:
        /*0030*/ 	.byte	0x04, 0x2f
        /*0032*/ 	.short	(.L_9 - .L_8)
	.align		4
.L_8:
        /*0034*/ 	.word	index@(_Z9cos_arrayPfi)
        /*0038*/ 	.word	0x00000008


	//----- nvinfo : EIATTR_FRAME_SIZE
	.align		4
.L_9:
        /*003c*/ 	.byte	0x04, 0x11
        /*003e*/ 	.short	(.L_11 - .L_10)
	.align		4
.L_10:
        /*0040*/ 	.word	index@(_Z9cos_arrayPfi)
        /*0044*/ 	.word	0x00000000


	//----- nvinfo : EIATTR_MIN_STACK_SIZE
	.align		4
.L_11:
        /*0048*/ 	.byte	0x04, 0x12
        /*004a*/ 	.short	(.L_13 - .L_12)
	.align		4
.L_12:
        /*004c*/ 	.word	index@(_Z9cos_arrayPfi)
        /*0050*/ 	.word	0x00000000


	//----- nvinfo : EIATTR_MIN_STACK_SIZE
	.align		4
.L_13:
        /*0054*/ 	.byte	0x04, 0x12
        /*0056*/ 	.short	(.L_15 - .L_14)
	.align		4
.L_14:
        /*0058*/ 	.word	index@(_Z9sin_arrayPfi)
        /*005c*/ 	.word	0x00000000


	//----- nvinfo : EIATTR_MIN_STACK_SIZE
	.align		4
.L_15:
        /*0060*/ 	.byte	0x04, 0x12
        /*0062*/ 	.short	(.L_17 - .L_16)
	.align		4
.L_16:
        /*0064*/ 	.word	index@(_Z12square_arrayPfi)
        /*0068*/ 	.word	0x00000000
.L_17:


//--------------------- .nv.compat                --------------------------
	.section	.nv.compat,"",@"SHT_CUDA_COMPAT_INFO"
	.align	4
        /*0000*/ 	.byte	0x02, 0x09, 0x00, 0x00, 0x02, 0x02, 0x01, 0x00, 0x02, 0x05, 0x05, 0x00, 0x03, 0x07, 0x01, 0x01
        /*0010*/ 	.byte	0x02, 0x03, 0x00, 0x00, 0x02, 0x06, 0x01, 0x00, 0x04, 0x0b, 0x08, 0x00, 0x09, 0x00, 0x00, 0x00
        /*0020*/ 	.byte	0x00, 0x00, 0x00, 0x00


//--------------------- .nv.info._Z9cos_arrayPfi  --------------------------
	.section	.nv.info._Z9cos_arrayPfi,"",@"SHT_CUDA_INFO"
	.sectionflags	@""
	.align	4


	//----- nvinfo : EIATTR_CUDA_API_VERSION
	.align		4
        /*0000*/ 	.byte	0x04, 0x37
        /*0002*/ 	.short	(.L_19 - .L_18)
.L_18:
        /*0004*/ 	.word	0x00000082


	//----- nvinfo : EIATTR_KPARAM_INFO
	.align		4
.L_19:
        /*0008*/ 	.byte	0x04, 0x17
        /*000a*/ 	.short	(.L_21 - .L_20)
.L_20:
        /*000c*/ 	.word	0x00000000
        /*0010*/ 	.short	0x0001
        /*0012*/ 	.short	0x0008
        /*0014*/ 	.byte	0x00, 0xf0, 0x11, 0x00


	//----- nvinfo : EIATTR_KPARAM_INFO
	.align		4
.L_21:
        /*0018*/ 	.byte	0x04, 0x17
        /*001a*/ 	.short	(.L_23 - .L_22)
.L_22:
        /*001c*/ 	.word	0x00000000
        /*0020*/ 	.short	0x0000
        /*0022*/ 	.short	0x0000
        /*0024*/ 	.byte	0x00, 0xf5, 0x21, 0x00


	//----- nvinfo : EIATTR_SPARSE_MMA_MASK
	.align		4
.L_23:
        /*0028*/ 	.byte	0x03, 0x50
        /*002a*/ 	.short	0x0000


	//----- nvinfo : EIATTR_MAXREG_COUNT
	.align		4
        /*002c*/ 	.byte	0x03, 0x1b
        /*002e*/ 	.short	0x00ff


	//----- nvinfo : EIATTR_MERCURY_ISA_VERSION
	.align		4
        /*0030*/ 	.byte	0x03, 0x5f
        /*0032*/ 	.short	0x0101


	//----- nvinfo : EIATTR_VRC_CTA_INIT_COUNT
	.align		4
        /*0034*/ 	.byte	0x02, 0x4a
	.zero		1
	.zero		1


	//----- nvinfo : EIATTR_EXIT_INSTR_OFFSETS
	.align		4
        /*0038*/ 	.byte	0x04, 0x1c
        /*003a*/ 	.short	(.L_25 - .L_24)


	//   ....[0]....
.L_24:
        /*003c*/ 	.word	0x00000070


	//   ....[1]....
        /*0040*/ 	.word	0x000000f0


	//----- nvinfo : EIATTR_CBANK_PARAM_SIZE
	.align		4
.L_25:
        /*0044*/ 	.byte	0x03, 0x19
        /*0046*/ 	.short	0x000c


	//----- nvinfo : EIATTR_PARAM_CBANK
	.align		4
        /*0048*/ 	.byte	0x04, 0x0a
        /*004a*/ 	.short	(.L_27 - .L_26)
	.align		4
.L_26:
        /*004c*/ 	.word	index@(.nv.constant0._Z9cos_arrayPfi)
        /*0050*/ 	.short	0x0380
        /*0052*/ 	.short	0x000c


	//----- nvinfo : EIATTR_SW_WAR
	.align		4
.L_27:
        /*0054*/ 	.byte	0x04, 0x36
        /*0056*/ 	.short	(.L_29 - .L_28)
.L_28:
        /*0058*/ 	.word	0x00000008
.L_29:


//--------------------- .nv.info._Z9sin_arrayPfi  --------------------------
	.section	.nv.info._Z9sin_arrayPfi,"",@"SHT_CUDA_INFO"
	.sectionflags	@""
	.align	4


	//----- nvinfo : EIATTR_CUDA_API_VERSION
	.align		4
        /*0000*/ 	.byte	0x04, 0x37
        /*0002*/ 	.short	(.L_31 - .L_30)
.L_30:
        /*0004*/ 	.word	0x00000082


	//----- nvinfo : EIATTR_KPARAM_INFO
	.align		4
.L_31:
        /*0008*/ 	.byte	0x04, 0x17
        /*000a*/ 	.short	(.L_33 - .L_32)
.L_32:
        /*000c*/ 	.word	0x00000000
        /*0010*/ 	.short	0x0001
        /*0012*/ 	.short	0x0008
        /*0014*/ 	.byte	0x00, 0xf0, 0x11, 0x00


	//----- nvinfo : EIATTR_KPARAM_INFO
	.align		4
.L_33:
        /*0018*/ 	.byte	0x04, 0x17
        /*001a*/ 	.short	(.L_35 - .L_34)
.L_34:
        /*001c*/ 	.word	0x00000000
        /*0020*/ 	.short	0x0000
        /*0022*/ 	.short	0x0000
        /*0024*/ 	.byte	0x00, 0xf5, 0x21, 0x00


	//----- nvinfo : EIATTR_SPARSE_MMA_MASK
	.align		4
.L_35:
        /*0028*/ 	.byte	0x03, 0x50
        /*002a*/ 	.short	0x0000


	//----- nvinfo : EIATTR_MAXREG_COUNT
	.align		4
        /*002c*/ 	.byte	0x03, 0x1b
        /*002e*/ 	.short	0x00ff


	//----- nvinfo : EIATTR_MERCURY_ISA_VERSION
	.align		4
        /*0030*/ 	.byte	0x03, 0x5f
        /*0032*/ 	.short	0x0101


	//----- nvinfo : EIATTR_VRC_CTA_INIT_COUNT
	.align		4
        /*0034*/ 	.byte	0x02, 0x4a
	.zero		1
	.zero		1


	//----- nvinfo : EIATTR_EXIT_INSTR_OFFSETS
	.align		4
        /*0038*/ 	.byte	0x04, 0x1c
        /*003a*/ 	.short	(.L_37 - .L_36)


	//   ....[0]....
.L_36:
        /*003c*/ 	.word	0x00000070


	//   ....[1]....
        /*0040*/ 	.word	0x000000f0


	//----- nvinfo : EIATTR_CBANK_PARAM_SIZE
	.align		4
.L_37:
        /*0044*/ 	.byte	0x03, 0x19
        /*0046*/ 	.short	0x000c


	//----- nvinfo : EIATTR_PARAM_CBANK
	.align		4
        /*0048*/ 	.byte	0x04, 0x0a
        /*004a*/ 	.short	(.L_39 - .L_38)
	.align		4
.L_38:
        /*004c*/ 	.word	index@(.nv.constant0._Z9sin_arrayPfi)
        /*0050*/ 	.short	0x0380
        /*0052*/ 	.short	0x000c


	//----- nvinfo : EIATTR_SW_WAR
	.align		4
.L_39:
        /*0054*/ 	.byte	0x04, 0x36
        /*0056*/ 	.short	(.L_41 - .L_40)
.L_40:
        /*0058*/ 	.word	0x00000008
.L_41:


//--------------------- .nv.info._Z12square_arrayPfi --------------------------
	.section	.nv.info._Z12square_arrayPfi,"",@"SHT_CUDA_INFO"
	.sectionflags	@""
	.align	4


	//----- nvinfo : EIATTR_CUDA_API_VERSION
	.align		4
        /*0000*/ 	.byte	0x04, 0x37
        /*0002*/ 	.short	(.L_43 - .L_42)
.L_42:
        /*0004*/ 	.word	0x00000082


	//----- nvinfo : EIATTR_KPARAM_INFO
	.align		4
.L_43:
        /*0008*/ 	.byte	0x04, 0x17
        /*000a*/ 	.short	(.L_45 - .L_44)
.L_44:
        /*000c*/ 	.word	0x00000000
        /*0010*/ 	.short	0x0001
        /*0012*/ 	.short	0x0008
        /*0014*/ 	.byte	0x00, 0xf0, 0x11, 0x00


	//----- nvinfo : EIATTR_KPARAM_INFO
	.align		4
.L_45:
        /*0018*/ 	.byte	0x04, 0x17
        /*001a*/ 	.short	(.L_47 - .L_46)
.L_46:
        /*001c*/ 	.word	0x00000000
        /*0020*/ 	.short	0x0000
        /*0022*/ 	.short	0x0000
        /*0024*/ 	.byte	0x00, 0xf5, 0x21, 0x00


	//----- nvinfo : EIATTR_SPARSE_MMA_MASK
	.align		4
.L_47:
        /*0028*/ 	.byte	0x03, 0x50
        /*002a*/ 	.short	0x0000


	//----- nvinfo : EIATTR_MAXREG_COUNT
	.align		4
        /*002c*/ 	.byte	0x03, 0x1b
        /*002e*/ 	.short	0x00ff


	//----- nvinfo : EIATTR_MERCURY_ISA_VERSION
	.align		4
        /*0030*/ 	.byte	0x03, 0x5f
        /*0032*/ 	.short	0x0101


	//----- nvinfo : EIATTR_VRC_CTA_INIT_COUNT
	.align		4
        /*0034*/ 	.byte	0x02, 0x4a
	.zero		1
	.zero		1


	//----- nvinfo : EIATTR_EXIT_INSTR_OFFSETS
	.align		4
        /*0038*/ 	.byte	0x04, 0x1c
        /*003a*/ 	.short	(.L_49 - .L_48)


	//   ....[0]....
.L_48:
        /*003c*/ 	.word	0x00000070


	//   ....[1]....
        /*0040*/ 	.word	0x000000e0


	//----- nvinfo : EIATTR_CBANK_PARAM_SIZE
	.align		4
.L_49:
        /*0044*/ 	.byte	0x03, 0x19
        /*0046*/ 	.short	0x000c


	//----- nvinfo : EIATTR_PARAM_CBANK
	.align		4
        /*0048*/ 	.byte	0x04, 0x0a
        /*004a*/ 	.short	(.L_51 - .L_50)
	.align		4
.L_50:
        /*004c*/ 	.word	index@(.nv.constant0._Z12square_arrayPfi)
        /*0050*/ 	.short	0x0380
        /*0052*/ 	.short	0x000c


	//----- nvinfo : EIATTR_SW_WAR
	.align		4
.L_51:
        /*0054*/ 	.byte	0x04, 0x36
        /*0056*/ 	.short	(.L_53 - .L_52)
.L_52:
        /*0058*/ 	.word	0x00000008
.L_53:


//--------------------- .nv.callgraph             --------------------------
	.section	.nv.callgraph,"",@"SHT_CUDA_CALLGRAPH"
	.align	4
	.sectionentsize	8
	.align		4
        /*0000*/ 	.word	0x00000000
	.align		4
        /*0004*/ 	.word	0xffffffff
	.align		4
        /*0008*/ 	.word	0x00000000
	.align		4
        /*000c*/ 	.word	0xfffffffe
	.align		4
        /*0010*/ 	.word	0x00000000
	.align		4
        /*0014*/ 	.word	0xfffffffd
	.align		4
        /*0018*/ 	.word	0x00000000
	.align		4
        /*001c*/ 	.word	0xfffffffc


//--------------------- .text._Z9cos_arrayPfi     --------------------------
	.section	.text._Z9cos_arrayPfi,"ax",@progbits
	.align	128
        .global         _Z9cos_arrayPfi
        .type           _Z9cos_arrayPfi,@function
        .size           _Z9cos_arrayPfi,(.L_x_3 - _Z9cos_arrayPfi)
        .other          _Z9cos_arrayPfi,@"STO_CUDA_ENTRY STV_DEFAULT"
_Z9cos_arrayPfi:
.text._Z9cos_arrayPfi:
[----:B------:R-:W-:Y:S01]  /*0000*/  LDC R1, c[0x0][0x37c] ;  /* 0x0000df00ff017b82 */ /* 0x000fe20000000800 */
[----:B------:R-:W0:Y:S07]  /*0010*/  S2R R0, SR_TID.X ;  /* 0x0000000000007919 */ /* 0x000e2e0000002100 */
[----:B------:R-:W0:Y:S01]  /*0020*/  S2UR UR4, SR_CTAID.X ;  /* 0x00000000000479c3 */ /* 0x000e220000002500 */
[----:B------:R-:W1:Y:S07]  /*0030*/  LDCU UR5, c[0x0][0x388] ;  /* 0x00007100ff0577ac */ /* 0x000e6e0008000800 */
[----:B------:R-:W0:Y:S02]  /*0040*/  LDC R5, c[0x0][0x360] ;  /* 0x0000d800ff057b82 */ /* 0x000e240000000800 */
[----:B0-----:R-:W-:-:S05]  /*0050*/  IMAD R5, R5, UR4, R0 ;  /* 0x0000000405057c24 */ /* 0x001fca000f8e0200 */
[----:B-1----:R-:W-:-:S13]  /*0060*/  ISETP.GE.AND P0, PT, R5, UR5, PT ;  /* 0x0000000505007c0c */ /* 0x002fda000bf06270 */
[----:B------:R-:W-:Y:S05]  /*0070*/  @P0 EXIT ;  /* 0x000000000000094d */ /* 0x000fea0003800000 */
[----:B------:R-:W0:Y:S01]  /*0080*/  LDC.64 R2, c[0x0][0x380] ;  /* 0x0000e000ff027b82 */ /* 0x000e220000000a00 */
[----:B------:R-:W1:Y:S01]  /*0090*/  LDCU.64 UR4, c[0x0][0x358] ;  /* 0x00006b00ff0477ac */ /* 0x000e620008000a00 */
[----:B0-----:R-:W-:-:S05]  /*00a0*/  IMAD.WIDE R2, R5, 0x4, R2 ;  /* 0x0000000405027825 */ /* 0x001fca00078e0202 */
[----:B-1----:R-:W2:Y:S02]  /*00b0*/  LDG.E R0, desc[UR4][R2.64] ;  /* 0x0000000402007981 */ /* 0x002ea4000c1e1900 */
[----:B--2---:R-:W-:-:S04]  /*00c0*/  FMUL.RZ R0, R0, 0.15915493667125701904 ;  /* 0x3e22f98300007820 */ /* 0x004fc8000040c000 */
[----:B------:R-:W0:Y:S02]  /*00d0*/  MUFU.COS R5, R0 ;  /* 0x0000000000057308 */ /* 0x000e240000000000 */
[----:B0-----:R-:W-:Y:S01]  /*00e0*/  STG.E desc[UR4][R2.64], R5 ;  /* 0x0000000502007986 */ /* 0x001fe2000c101904 */
[----:B------:R-:W-:Y:S05]  /*00f0*/  EXIT ;  /* 0x000000000000794d */ /* 0x000fea0003800000 */
.L_x_0:
[----:B------:R-:W-:-:S00]  /*0100*/  BRA `(.L_x_0) ;  /* 0xfffffffc00fc7947 */ /* 0x000fc0000383ffff */
[----:B------:R-:W-:-:S00]  /*0110*/  NOP ;  /* 0x0000000000007918 */ /* 0x000fc00000000000 */
        /* <DEDUP_REMOVED lines=14> */
.L_x_3:


//--------------------- .text._Z9sin_arrayPfi     --------------------------
	.section	.text._Z9sin_arrayPfi,"ax",@progbits
	.align	128
        .global         _Z9sin_arrayPfi
        .type           _Z9sin_arrayPfi,@function
        .size           _Z9sin_arrayPfi,(.L_x_4 - _Z9sin_arrayPfi)
        .other          _Z9sin_arrayPfi,@"STO_CUDA_ENTRY STV_DEFAULT"
_Z9sin_arrayPfi:
.text._Z9sin_arrayPfi:
        /* <DEDUP_REMOVED lines=13> */
[----:B------:R-:W0:Y:S02]  /*00d0*/  MUFU.SIN R5, R0 ;  /* 0x0000000000057308 */ /* 0x000e240000000400 */
[----:B0-----:R-:W-:Y:S01]  /*00e0*/  STG.E desc[UR4][R2.64], R5 ;  /* 0x0000000502007986 */ /* 0x001fe2000c101904 */
[----:B------:R-:W-:Y:S05]  /*00f0*/  EXIT ;  /* 0x000000000000794d */ /* 0x000fea0003800000 */
.L_x_1:
        /* <DEDUP_REMOVED lines=16> */
.L_x_4:


//--------------------- .text._Z12square_arrayPfi --------------------------
	.section	.text._Z12square_arrayPfi,"ax",@progbits
	.align	128
        .global         _Z12square_arrayPfi
        .type           _Z12square_arrayPfi,@function
        .size           _Z12square_arrayPfi,(.L_x_5 - _Z12square_arrayPfi)
        .other          _Z12square_arrayPfi,@"STO_CUDA_ENTRY STV_DEFAULT"
_Z12square_arrayPfi:
.text._Z12square_arrayPfi:
        /* <DEDUP_REMOVED lines=12> */
[----:B--2---:R-:W-:-:S05]  /*00c0*/  FMUL R5, R0, R0 ;  /* 0x0000000000057220 */ /* 0x004fca0000400000 */
[----:B------:R-:W-:Y:S01]  /*00d0*/  STG.E desc[UR4][R2.64], R5 ;  /* 0x0000000502007986 */ /* 0x000fe2000c101904 */
[----:B------:R-:W-:Y:S05]  /*00e0*/  EXIT ;  /* 0x000000000000794d */ /* 0x000fea0003800000 */
.L_x_2:
        /* <DEDUP_REMOVED lines=9> */
.L_x_5:


//--------------------- .nv.shared.reserved.0     --------------------------
	.section	.nv.shared.reserved.0,"aw",@nobits
	.weak		__nv_reservedSMEM_offset_0_alias
	.size		__nv_reservedSMEM_offset_0_alias, 0, 64
	.other		__nv_reservedSMEM_offset_0_alias,@"STO_CUDA_RESERVED_SHARED STV_DEFAULT"
__nv_reservedSMEM_offset_0_alias:
	.zero		0
	.zero		64


//--------------------- .nv.constant0._Z9cos_arrayPfi --------------------------
	.section	.nv.constant0._Z9cos_arrayPfi,"a",@progbits
	.sectionflags	@""
	.align	4
.nv.constant0._Z9cos_arrayPfi:
	.zero		908


//--------------------- .nv.constant0._Z9sin_arrayPfi --------------------------
	.section	.nv.constant0._Z9sin_arrayPfi,"a",@progbits
	.sectionflags	@""
	.align	4
.nv.constant0._Z9sin_arrayPfi:
	.zero		908


//--------------------- .nv.constant0._Z12square_arrayPfi --------------------------
	.section	.nv.constant0._Z12square_arrayPfi,"a",@progbits
	.sectionflags	@""
	.align	4
.nv.constant0._Z12square_arrayPfi:
	.zero		908


//--------------------- SYMBOLS --------------------------

	.type		.nv.reservedSmem.offset0,@object
	.size		.nv.reservedSmem.offset0,0x4
